//
// Generated by NVIDIA NVVM Compiler
//
// Compiler Build ID: CL-36424714
// Cuda compilation tools, release 13.0, V13.0.88
// Based on NVVM 20.0.0
//

.version 9.0
.target sm_100
.address_size 64

	// .globl	_Z10helloWorldf
.extern .func  (.param .b32 func_retval0) vprintf
(
	.param .b64 vprintf_param_0,
	.param .b64 vprintf_param_1
)
;
.global .align 1 .b8 $str[23] = {72, 101, 108, 108, 111, 32, 116, 104, 114, 101, 97, 100, 32, 37, 100, 44, 32, 102, 61, 37, 102, 10};

.visible .entry _Z10helloWorldf(
	.param .f32 _Z10helloWorldf_param_0
)
{
	.local .align 16 .b8 	__local_depot0[16];
	.reg .b64 	%SP;
	.reg .b64 	%SPL;
	.reg .b32 	%r<4>;
	.reg .b32 	%f<2>;
	.reg .b64 	%rd<5>;
	.reg .b64 	%fd<2>;

	mov.u64 	%SPL, __local_depot0;
	cvta.local.u64 	%SP, %SPL;
	ld.param.f32 	%f1, [_Z10helloWorldf_param_0];
	add.u64 	%rd1, %SP, 0;
	add.u64 	%rd2, %SPL, 0;
	mov.u32 	%r1, %tid.x;
	cvt.f64.f32 	%fd1, %f1;
	st.local.u32 	[%rd2], %r1;
	st.local.f64 	[%rd2+8], %fd1;
	mov.u64 	%rd3, $str;
	cvta.global.u64 	%rd4, %rd3;
	{ // callseq 0, 0
	.param .b64 param0;
	st.param.b64 	[param0], %rd4;
	.param .b64 param1;
	st.param.b64 	[param1], %rd1;
	.param .b32 retval0;
	call.uni (retval0), 
	vprintf, 
	(
	param0, 
	param1
	);
	ld.param.b32 	%r2, [retval0];
	} // callseq 0
	ret;

}


// ===== COMPILED SASS (sm_100) =====

	.target	sm_100

	.elftype	@"ET_EXEC"


//--------------------- .note.nv.tkinfo           --------------------------
	.section	.note.nv.tkinfo,"",@"SHT_NOTE"
	.sectionflags	@"SHF_NOTE_NV_TKINFO"
	.tkinfo
        /*0018*/ 	.word	0x00000002
        /*0030*/ 	.string	""
        /*0030*/ 	.string	"ptxas"
        /*0030*/ 	.string	"Cuda compilation tools, release 13.0, V13.0.88"
        /*0030*/ 	.string	"Build cuda_13.0.r13.0/compiler.36424714_0"
        /*0030*/ 	.string	"-arch sm_100 -m 64 "



//--------------------- .note.nv.cuinfo           --------------------------
	.section	.note.nv.cuinfo,"",@"SHT_NOTE"
	.sectionflags	@"SHF_NOTE_NV_CUINFO"
        /*0018*/ 	.short	0x0002
        /*001a*/ 	.short	0x0064
        /*001c*/ 	.short	0x0082
	.zero		2


//--------------------- .nv.info                  --------------------------
	.section	.nv.info,"",@"SHT_CUDA_INFO"
	.align	4


	//----- nvinfo : EIATTR_REGCOUNT
	.align		4
        /*0000*/ 	.byte	0x04, 0x2f
        /*0002*/ 	.short	(.L_2 - .L_1)
	.align		4
.L_1:
        /*0004*/ 	.word	index@(_Z10helloWorldf)
        /*0008*/ 	.word	0x00000018


	//----- nvinfo : EIATTR_FRAME_SIZE
	.align		4
.L_2:
        /*000c*/ 	.byte	0x04, 0x11
        /*000e*/ 	.short	(.L_4 - .L_3)
	.align		4
.L_3:
        /*0010*/ 	.word	index@(_Z10helloWorldf)
        /*0014*/ 	.word	0x00000010


	//----- nvinfo : EIATTR_MIN_STACK_SIZE
	.align		4
.L_4:
        /*0018*/ 	.byte	0x04, 0x12
        /*001a*/ 	.short	(.L_6 - .L_5)
	.align		4
.L_5:
        /*001c*/ 	.word	index@(_Z10helloWorldf)
        /*0020*/ 	.word	0x00000010
.L_6:


//--------------------- .nv.compat                --------------------------
	.section	.nv.compat,"",@"SHT_CUDA_COMPAT_INFO"
	.align	4
        /*0000*/ 	.byte	0x02, 0x09, 0x00, 0x00, 0x02, 0x02, 0x01, 0x00, 0x02, 0x05, 0x05, 0x00, 0x03, 0x07, 0x01, 0x01
        /*0010*/ 	.byte	0x02, 0x03, 0x00, 0x00, 0x02, 0x06, 0x01, 0x00, 0x04, 0x0b, 0x08, 0x00, 0x09, 0x00, 0x00, 0x00
        /*0020*/ 	.byte	0x00, 0x00, 0x00, 0x00


//--------------------- .nv.info._Z10helloWorldf  --------------------------
	.section	.nv.info._Z10helloWorldf,"",@"SHT_CUDA_INFO"
	.sectionflags	@""
	.align	4


	//----- nvinfo : EIATTR_CUDA_API_VERSION
	.align		4
        /*0000*/ 	.byte	0x04, 0x37
        /*0002*/ 	.short	(.L_8 - .L_7)
.L_7:
        /*0004*/ 	.word	0x00000082


	//----- nvinfo : EIATTR_KPARAM_INFO
	.align		4
.L_8:
        /*0008*/ 	.byte	0x04, 0x17
        /*000a*/ 	.short	(.L_10 - .L_9)
.L_9:
        /*000c*/ 	.word	0x00000000
        /*0010*/ 	.short	0x0000
        /*0012*/ 	.short	0x0000
        /*0014*/ 	.byte	0x00, 0xf0, 0x11, 0x00


	//----- nvinfo : EIATTR_SPARSE_MMA_MASK
	.align		4
.L_10:
        /*0018*/ 	.byte	0x03, 0x50
        /*001a*/ 	.short	0x0000


	//----- nvinfo : EIATTR_MAXREG_COUNT
	.align		4
        /*001c*/ 	.byte	0x03, 0x1b
        /*001e*/ 	.short	0x00ff


	//----- nvinfo : EIATTR_EXTERNS
	.align		4
        /*0020*/ 	.byte	0x04, 0x0f
        /*0022*/ 	.short	(.L_12 - .L_11)


	//   ....[0]....
	.align		4
.L_11:
        /*0024*/ 	.word	index@(vprintf)


	//----- nvinfo : EIATTR_MERCURY_ISA_VERSION
	.align		4
.L_12:
        /*0028*/ 	.byte	0x03, 0x5f
        /*002a*/ 	.short	0x0101


	//----- nvinfo : EIATTR_VRC_CTA_INIT_COUNT
	.align		4
        /*002c*/ 	.byte	0x02, 0x4a
	.zero		1
	.zero		1


	//----- nvinfo : EIATTR_SYSCALL_OFFSETS
	.align		4
        /*0030*/ 	.byte	0x04, 0x46
        /*0032*/ 	.short	(.L_14 - .L_13)


	//   ....[0]....
.L_13:
        /*0034*/ 	.word	0x00000110


	//----- nvinfo : EIATTR_EXIT_INSTR_OFFSETS
	.align		4
.L_14:
        /*0038*/ 	.byte	0x04, 0x1c
        /*003a*/ 	.short	(.L_16 - .L_15)


	//   ....[0]....
.L_15:
        /*003c*/ 	.word	0x00000120


	//----- nvinfo : EIATTR_CBANK_PARAM_SIZE
	.align		4
.L_16:
        /*0040*/ 	.byte	0x03, 0x19
        /*0042*/ 	.short	0x0004


	//----- nvinfo : EIATTR_PARAM_CBANK
	.align		4
        /*0044*/ 	.byte	0x04, 0x0a
        /*0046*/ 	.short	(.L_18 - .L_17)
	.align		4
.L_17:
        /*0048*/ 	.word	index@(.nv.constant0._Z10helloWorldf)
        /*004c*/ 	.short	0x0380
        /*004e*/ 	.short	0x0004


	//----- nvinfo : EIATTR_SW_WAR
	.align		4
.L_18:
        /*0050*/ 	.byte	0x04, 0x36
        /*0052*/ 	.short	(.L_20 - .L_19)
.L_19:
        /*0054*/ 	.word	0x00000008
.L_20:


//--------------------- .nv.callgraph             --------------------------
	.section	.nv.callgraph,"",@"SHT_CUDA_CALLGRAPH"
	.align	4
	.sectionentsize	8
	.align		4
        /*0000*/ 	.word	0x00000000
	.align		4
        /*0004*/ 	.word	0xffffffff
	.align		4
        /*0008*/ 	.word	index@(_Z10helloWorldf)
	.align		4
        /*000c*/ 	.word	index@(vprintf)
	.align		4
        /*0010*/ 	.word	0x00000000
	.align		4
        /*0014*/ 	.word	0xfffffffe
	.align		4
        /*0018*/ 	.word	0x00000000
	.align		4
        /*001c*/ 	.word	0xfffffffd
	.align		4
        /*0020*/ 	.word	0x00000000
	.align		4
        /*0024*/ 	.word	0xfffffffc


//--------------------- .nv.constant4             --------------------------
	.section	.nv.constant4,"a",@progbits
	.align	8
	.align		8
.nv.constant4:
        /*0000*/ 	.dword	vprintf
	.align		8
        /*0008*/ 	.dword	$str


//--------------------- .text._Z10helloWorldf     --------------------------
	.section	.text._Z10helloWorldf,"ax",@progbits
	.align	128
        .global         _Z10helloWorldf
        .type           _Z10helloWorldf,@function
        .size           _Z10helloWorldf,(.L_x_2 - _Z10helloWorldf)
        .other          _Z10helloWorldf,@"STO_CUDA_ENTRY STV_DEFAULT"
_Z10helloWorldf:
.text._Z10helloWorldf:
[----:B------:R-:W0:Y:S01]  /*0000*/  LDC R1, c[0x0][0x37c] ;  /* 0x0000df00ff017b82 */ /* 0x000e220000000800 */
[----:B------:R-:W1:Y:S01]  /*0010*/  LDCU UR4, c[0x0][0x380] ;  /* 0x00007000ff0477ac */ /* 0x000e620008000800 */
[----:B------:R-:W2:Y:S01]  /*0020*/  S2R R10, SR_TID.X ;  /* 0x00000000000a7919 */ /* 0x000ea20000002100 */
[----:B0-----:R-:W-:Y:S01]  /*0030*/  VIADD R1, R1, 0xfffffff0 ;  /* 0xfffffff001017836 */ /* 0x001fe20000000000 */
[----:B------:R-:W-:Y:S01]  /*0040*/  MOV R0, 0x0 ;  /* 0x0000000000007802 */ /* 0x000fe20000000f00 */
[----:B------:R-:W0:Y:S03]  /*0050*/  LDCU.64 UR6, c[0x4][0x8] ;  /* 0x01000100ff0677ac */ /* 0x000e260008000a00 */
[----:B------:R3:W4:Y:S01]  /*0060*/  LDC.64 R8, c[0x4][R0] ;  /* 0x0100000000087b82 */ /* 0x0007220000000a00 */
[----:B------:R-:W5:Y:S01]  /*0070*/  LDCU UR5, c[0x0][0x2fc] ;  /* 0x00005f80ff0577ac */ /* 0x000f620008000800 */
[----:B-1----:R-:W1:Y:S01]  /*0080*/  F2F.F64.F32 R2, UR4 ;  /* 0x0000000400027d10 */ /* 0x002e620008201800 */
[----:B------:R-:W3:Y:S01]  /*0090*/  LDCU UR4, c[0x0][0x2f8] ;  /* 0x00005f00ff0477ac */ /* 0x000ee20008000800 */
[----:B0-----:R-:W-:Y:S01]  /*00a0*/  IMAD.U32 R4, RZ, RZ, UR6 ;  /* 0x00000006ff047e24 */ /* 0x001fe2000f8e00ff */
[----:B------:R-:W-:Y:S01]  /*00b0*/  MOV R5, UR7 ;  /* 0x0000000700057c02 */ /* 0x000fe20008000f00 */
[----:B--2---:R0:W-:Y:S04]  /*00c0*/  STL [R1], R10 ;  /* 0x0000000a01007387 */ /* 0x0041e80000100800 */
[----:B-1----:R0:W-:Y:S01]  /*00d0*/  STL.64 [R1+0x8], R2 ;  /* 0x0000080201007387 */ /* 0x0021e20000100a00 */
[----:B---3--:R-:W-:-:S05]  /*00e0*/  IADD3 R6, P0, PT, R1, UR4, RZ ;  /* 0x0000000401067c10 */ /* 0x008fca000ff1e0ff */
[----:B-----5:R-:W-:-:S08]  /*00f0*/  IMAD.X R7, RZ, RZ, UR5, P0 ;  /* 0x00000005ff077e24 */ /* 0x020fd000080e06ff */
[----:B------:R-:W-:-:S07]  /*0100*/  LEPC R20, `(.L_x_0) ;  /* 0x000000001014794e */ /* 0x000fce0000000000 */
[----:B0---4-:R-:W-:Y:S05]  /*0110*/  CALL.ABS.NOINC R8 ;  /* 0x0000000008007343 */ /* 0x011fea0003c00000 */
.L_x_0:
[----:B------:R-:W-:Y:S05]  /*0120*/  EXIT ;  /* 0x000000000000794d */ /* 0x000fea0003800000 */
.L_x_1:
[----:B------:R-:W-:-:S00]  /*0130*/  BRA `(.L_x_1) ;  /* 0xfffffffc00fc7947 */ /* 0x000fc0000383ffff */
[----:B------:R-:W-:-:S00]  /*0140*/  NOP ;  /* 0x0000000000007918 */ /* 0x000fc00000000000 */
        /* <DEDUP_REMOVED lines=11> */
.L_x_2:


//--------------------- .nv.global.init           --------------------------
	.section	.nv.global.init,"aw",@progbits
.nv.global.init:
	.type		$str,@object
	.size		$str,(.L_0 - $str)
$str:
        /*0000*/ 	.byte	0x48, 0x65, 0x6c, 0x6c, 0x6f, 0x20, 0x74, 0x68, 0x72, 0x65, 0x61, 0x64, 0x20, 0x25, 0x64, 0x2c
        /*0010*/ 	.byte	0x20, 0x66, 0x3d, 0x25, 0x66, 0x0a, 0x00
.L_0:


//--------------------- .nv.shared.reserved.0     --------------------------
	.section	.nv.shared.reserved.0,"aw",@nobits
	.weak		__nv_reservedSMEM_offset_0_alias
	.size		__nv_reservedSMEM_offset_0_alias, 0, 64
	.other		__nv_reservedSMEM_offset_0_alias,@"STO_CUDA_RESERVED_SHARED STV_DEFAULT"
__nv_reservedSMEM_offset_0_alias:
	.zero		0
	.zero		64


//--------------------- .nv.constant0._Z10helloWorldf --------------------------
	.section	.nv.constant0._Z10helloWorldf,"a",@progbits
	.sectionflags	@""
	.align	4
.nv.constant0._Z10helloWorldf:
	.zero		900


//--------------------- SYMBOLS --------------------------

	.type		.nv.reservedSmem.offset0,@object
	.size		.nv.reservedSmem.offset0,0x4
	.type		vprintf,@function
